//
// Generated by NVIDIA NVVM Compiler
//
// Compiler Build ID: CL-36424714
// Cuda compilation tools, release 13.0, V13.0.88
// Based on NVVM 20.0.0
//

.version 9.0
.target sm_100
.address_size 64

	// .globl	_Z10kernelFuncv
.global .align 1 .b8 _ZN34_INTERNAL_671b03a5_4_k_cu_175378a64cuda3std3__436_GLOBAL__N__671b03a5_4_k_cu_175378a66ignoreE[1];
.global .align 1 .b8 _ZN34_INTERNAL_671b03a5_4_k_cu_175378a64cuda3std3__45__cpo5beginE[1];
.global .align 1 .b8 _ZN34_INTERNAL_671b03a5_4_k_cu_175378a64cuda3std3__45__cpo3endE[1];
.global .align 1 .b8 _ZN34_INTERNAL_671b03a5_4_k_cu_175378a64cuda3std3__45__cpo6cbeginE[1];
.global .align 1 .b8 _ZN34_INTERNAL_671b03a5_4_k_cu_175378a64cuda3std3__45__cpo4cendE[1];
.global .align 1 .b8 _ZN34_INTERNAL_671b03a5_4_k_cu_175378a64cuda3std3__419piecewise_constructE[1];
.global .align 1 .b8 _ZN34_INTERNAL_671b03a5_4_k_cu_175378a64cuda3std3__48in_placeE[1];
.global .align 1 .b8 _ZN34_INTERNAL_671b03a5_4_k_cu_175378a64cuda3std6ranges3__45__cpo4swapE[1];
.global .align 1 .b8 _ZN34_INTERNAL_671b03a5_4_k_cu_175378a64cuda3std6ranges3__45__cpo9iter_moveE[1];
.global .align 1 .b8 _ZN34_INTERNAL_671b03a5_4_k_cu_175378a64cuda3std6ranges3__45__cpo7advanceE[1];

.visible .entry _Z10kernelFuncv()
{
	.reg .b32 	%r<5>;

	barrier.sync 	0;
	// begin inline asm
	mov.u32 %r1, %laneid;
	// end inline asm
	and.b32  	%r2, %r1, -16;
	mov.b32 	%r3, 65535;
	shl.b32 	%r4, %r3, %r2;
	bar.warp.sync 	%r4;
	bar.warp.sync 	-1;
	bar.warp.sync 	%r4;
	bar.warp.sync 	%r4;
	bar.warp.sync 	%r4;
	bar.warp.sync 	-1;
	barrier.sync 	0;
	ret;

}


// ===== COMPILED SASS (sm_100) =====

	.target	sm_100

	.elftype	@"ET_EXEC"


//--------------------- .note.nv.tkinfo           --------------------------
	.section	.note.nv.tkinfo,"",@"SHT_NOTE"
	.sectionflags	@"SHF_NOTE_NV_TKINFO"
	.tkinfo
        /*0018*/ 	.word	0x00000002
        /*0030*/ 	.string	""
        /*0030*/ 	.string	"ptxas"
        /*0030*/ 	.string	"Cuda compilation tools, release 13.0, V13.0.88"
        /*0030*/ 	.string	"Build cuda_13.0.r13.0/compiler.36424714_0"
        /*0030*/ 	.string	"-arch sm_100 -m 64 "



//--------------------- .note.nv.cuinfo           --------------------------
	.section	.note.nv.cuinfo,"",@"SHT_NOTE"
	.sectionflags	@"SHF_NOTE_NV_CUINFO"
        /*0018*/ 	.short	0x0002
        /*001a*/ 	.short	0x0064
        /*001c*/ 	.short	0x0082
	.zero		2


//--------------------- .nv.info                  --------------------------
	.section	.nv.info,"",@"SHT_CUDA_INFO"
	.align	4


	//----- nvinfo : EIATTR_REGCOUNT
	.align		4
        /*0000*/ 	.byte	0x04, 0x2f
        /*0002*/ 	.short	(.L_11 - .L_10)
	.align		4
.L_10:
        /*0004*/ 	.word	index@(_Z10kernelFuncv)
        /*0008*/ 	.word	0x00000006


	//----- nvinfo : EIATTR_FRAME_SIZE
	.align		4
.L_11:
        /*000c*/ 	.byte	0x04, 0x11
        /*000e*/ 	.short	(.L_13 - .L_12)
	.align		4
.L_12:
        /*0010*/ 	.word	index@(_Z10kernelFuncv)
        /*0014*/ 	.word	0x00000000


	//----- nvinfo : EIATTR_MIN_STACK_SIZE
	.align		4
.L_13:
        /*0018*/ 	.byte	0x04, 0x12
        /*001a*/ 	.short	(.L_15 - .L_14)
	.align		4
.L_14:
        /*001c*/ 	.word	index@(_Z10kernelFuncv)
        /*0020*/ 	.word	0x00000000
.L_15:


//--------------------- .nv.compat                --------------------------
	.section	.nv.compat,"",@"SHT_CUDA_COMPAT_INFO"
	.align	4
        /*0000*/ 	.byte	0x02, 0x09, 0x00, 0x00, 0x02, 0x02, 0x01, 0x00, 0x02, 0x05, 0x05, 0x00, 0x03, 0x07, 0x01, 0x01
        /*0010*/ 	.byte	0x02, 0x03, 0x00, 0x00, 0x02, 0x06, 0x01, 0x00, 0x04, 0x0b, 0x08, 0x00, 0x09, 0x00, 0x00, 0x00
        /*0020*/ 	.byte	0x00, 0x00, 0x00, 0x00


//--------------------- .nv.info._Z10kernelFuncv  --------------------------
	.section	.nv.info._Z10kernelFuncv,"",@"SHT_CUDA_INFO"
	.sectionflags	@""
	.align	4


	//----- nvinfo : EIATTR_CUDA_API_VERSION
	.align		4
        /*0000*/ 	.byte	0x04, 0x37
        /*0002*/ 	.short	(.L_17 - .L_16)
.L_16:
        /*0004*/ 	.word	0x00000082


	//----- nvinfo : EIATTR_SPARSE_MMA_MASK
	.align		4
.L_17:
        /*0008*/ 	.byte	0x03, 0x50
        /*000a*/ 	.short	0x0000


	//----- nvinfo : EIATTR_MAXREG_COUNT
	.align		4
        /*000c*/ 	.byte	0x03, 0x1b
        /*000e*/ 	.short	0x00ff


	//----- nvinfo : EIATTR_NUM_BARRIERS
	.align		4
        /*0010*/ 	.byte	0x02, 0x4c
        /*0012*/ 	.byte	0x01
	.zero		1


	//----- nvinfo : EIATTR_MERCURY_ISA_VERSION
	.align		4
        /*0014*/ 	.byte	0x03, 0x5f
        /*0016*/ 	.short	0x0101


	//----- nvinfo : EIATTR_INT_WARP_WIDE_INSTR_OFFSETS
	.align		4
        /*0018*/ 	.byte	0x04, 0x31
        /*001a*/ 	.short	(.L_19 - .L_18)


	//   ....[0]....
.L_18:
        /*001c*/ 	.word	0x00000060


	//   ....[1]....
        /*0020*/ 	.word	0x00000090


	//   ....[2]....
        /*0024*/ 	.word	0x000000a0


	//   ....[3]....
        /*0028*/ 	.word	0x00000110


	//   ....[4]....
        /*002c*/ 	.word	0x00000120


	//   ....[5]....
        /*0030*/ 	.word	0x00000130


	//----- nvinfo : EIATTR_COOP_GROUP_MASK_REGIDS
	.align		4
.L_19:
        /*0034*/ 	.byte	0x04, 0x29
        /*0036*/ 	.short	(.L_21 - .L_20)


	//   ....[0]....
.L_20:
        /*0038*/ 	.word	0xffffffff


	//   ....[1]....
        /*003c*/ 	.word	0x05000000


	//   ....[2]....
        /*0040*/ 	.word	0xffffffff


	//   ....[3]....
        /*0044*/ 	.word	0x05000000


	//   ....[4]....
        /*0048*/ 	.word	0x05000000


	//   ....[5]....
        /*004c*/ 	.word	0x05000000


	//   ....[6]....
        /*0050*/ 	.word	0xffffffff


	//   ....[7]....
        /*0054*/ 	.word	0x05000002


	//   ....[8]....
        /*0058*/ 	.word	0xffffffff


	//   ....[9]....
        /*005c*/ 	.word	0x05000002


	//   ....[10]....
        /*0060*/ 	.word	0x05000002


	//   ....[11]....
        /*0064*/ 	.word	0x05000002


	//   ....[12]....
        /*0068*/ 	.word	0x05000002


	//   ....[13]....
        /*006c*/ 	.word	0x05000002


	//   ....[14]....
        /*0070*/ 	.word	0x05000002


	//   ....[15]....
        /*0074*/ 	.word	0x05000002


	//----- nvinfo : EIATTR_COOP_GROUP_INSTR_OFFSETS
	.align		4
.L_21:
        /*0078*/ 	.byte	0x04, 0x28
        /*007a*/ 	.short	(.L_23 - .L_22)


	//   ....[0]....
.L_22:
        /*007c*/ 	.word	0x00000030


	//   ....[1]....
        /*0080*/ 	.word	0x000000d0


	//   ....[2]....
        /*0084*/ 	.word	0x00000100


	//   ....[3]....
        /*0088*/ 	.word	0x00000160


	//   ....[4]....
        /*008c*/ 	.word	0x00000170


	//   ....[5]....
        /*0090*/ 	.word	0x00000180


	//   ....[6]....
        /*0094*/ 	.word	0x000001b0


	//   ....[7]....
        /*0098*/ 	.word	0x00000250


	//   ....[8]....
        /*009c*/ 	.word	0x000002a0


	//   ....[9]....
        /*00a0*/ 	.word	0x00000320


	//   ....[10]....
        /*00a4*/ 	.word	0x00000390


	//   ....[11]....
        /*00a8*/ 	.word	0x00000400


	//   ....[12]....
        /*00ac*/ 	.word	0x00000470


	//   ....[13]....
        /*00b0*/ 	.word	0x000004d0


	//   ....[14]....
        /*00b4*/ 	.word	0x00000530


	//   ....[15]....
        /*00b8*/ 	.word	0x000005a0


	//----- nvinfo : EIATTR_VRC_CTA_INIT_COUNT
	.align		4
.L_23:
        /*00bc*/ 	.byte	0x02, 0x4a
	.zero		1
	.zero		1


	//----- nvinfo : EIATTR_EXIT_INSTR_OFFSETS
	.align		4
        /*00c0*/ 	.byte	0x04, 0x1c
        /*00c2*/ 	.short	(.L_25 - .L_24)


	//   ....[0]....
.L_24:
        /*00c4*/ 	.word	0x00000290


	//   ....[1]....
        /*00c8*/ 	.word	0x000002b0


	//----- nvinfo : EIATTR_CRS_STACK_SIZE
	.align		4
.L_25:
        /*00cc*/ 	.byte	0x04, 0x1e
        /*00ce*/ 	.short	(.L_27 - .L_26)
.L_26:
        /*00d0*/ 	.word	0x00000000


	//----- nvinfo : EIATTR_SW_WAR
	.align		4
.L_27:
        /*00d4*/ 	.byte	0x04, 0x36
        /*00d6*/ 	.short	(.L_29 - .L_28)
.L_28:
        /*00d8*/ 	.word	0x00000008
.L_29:


//--------------------- .nv.callgraph             --------------------------
	.section	.nv.callgraph,"",@"SHT_CUDA_CALLGRAPH"
	.align	4
	.sectionentsize	8
	.align		4
        /*0000*/ 	.word	0x00000000
	.align		4
        /*0004*/ 	.word	0xffffffff
	.align		4
        /*0008*/ 	.word	0x00000000
	.align		4
        /*000c*/ 	.word	0xfffffffe
	.align		4
        /*0010*/ 	.word	0x00000000
	.align		4
        /*0014*/ 	.word	0xfffffffd
	.align		4
        /*0018*/ 	.word	0x00000000
	.align		4
        /*001c*/ 	.word	0xfffffffc


//--------------------- .nv.constant4             --------------------------
	.section	.nv.constant4,"a",@progbits
	.align	8
	.align		8
.nv.constant4:
        /*0000*/ 	.dword	_ZN34_INTERNAL_671b03a5_4_k_cu_175378a64cuda3std3__436_GLOBAL__N__671b03a5_4_k_cu_175378a66ignoreE
	.align		8
        /*0008*/ 	.dword	_ZN34_INTERNAL_671b03a5_4_k_cu_175378a64cuda3std3__45__cpo5beginE
	.align		8
        /*0010*/ 	.dword	_ZN34_INTERNAL_671b03a5_4_k_cu_175378a64cuda3std3__45__cpo3endE
	.align		8
        /*0018*/ 	.dword	_ZN34_INTERNAL_671b03a5_4_k_cu_175378a64cuda3std3__45__cpo6cbeginE
	.align		8
        /*0020*/ 	.dword	_ZN34_INTERNAL_671b03a5_4_k_cu_175378a64cuda3std3__45__cpo4cendE
	.align		8
        /*0028*/ 	.dword	_ZN34_INTERNAL_671b03a5_4_k_cu_175378a64cuda3std3__419piecewise_constructE
	.align		8
        /*0030*/ 	.dword	_ZN34_INTERNAL_671b03a5_4_k_cu_175378a64cuda3std3__48in_placeE
	.align		8
        /*0038*/ 	.dword	_ZN34_INTERNAL_671b03a5_4_k_cu_175378a64cuda3std6ranges3__45__cpo4swapE
	.align		8
        /*0040*/ 	.dword	_ZN34_INTERNAL_671b03a5_4_k_cu_175378a64cuda3std6ranges3__45__cpo9iter_moveE
	.align		8
        /*0048*/ 	.dword	_ZN34_INTERNAL_671b03a5_4_k_cu_175378a64cuda3std6ranges3__45__cpo7advanceE


//--------------------- .text._Z10kernelFuncv     --------------------------
	.section	.text._Z10kernelFuncv,"ax",@progbits
	.align	128
        .global         _Z10kernelFuncv
        .type           _Z10kernelFuncv,@function
        .size           _Z10kernelFuncv,(.L_x_27 - _Z10kernelFuncv)
        .other          _Z10kernelFuncv,@"STO_CUDA_ENTRY STV_DEFAULT"
_Z10kernelFuncv:
.text._Z10kernelFuncv:
[----:B------:R-:W-:Y:S01]  /*0000*/  LDC R1, c[0x0][0x37c] ;  /* 0x0000df00ff017b82 */ /* 0x000fe20000000800 */
[----:B------:R-:W-:-:S03]  /*0010*/  UMOV UR4, 0xffffffff ;  /* 0xffffffff00047882 */ /* 0x000fc60000000000 */
[----:B------:R-:W-:Y:S05]  /*0020*/  BRA.DIV UR4, `(.L_x_0) ;  /* 0x0000000204a47947 */ /* 0x000fea000b800000 */
[----:B------:R-:W-:Y:S06]  /*0030*/  BAR.SYNC.DEFER_BLOCKING 0x0 ;  /* 0x0000000000007b1d */ /* 0x000fec0000010000 */
.L_x_9:
[----:B------:R-:W0:Y:S01]  /*0040*/  S2R R0, SR_LANEID ;  /* 0x0000000000007919 */ /* 0x000e220000000000 */
[----:B------:R-:W-:Y:S01]  /*0050*/  IMAD.MOV.U32 R3, RZ, RZ, 0xffff ;  /* 0x0000ffffff037424 */ /* 0x000fe200078e00ff */
[----:B------:R-:W-:Y:S01]  /*0060*/  VOTEU.ANY UR5, UPT, PT ;  /* 0x0000000000057886 */ /* 0x000fe200038e0100 */
[----:B0-----:R-:W-:-:S04]  /*0070*/  LOP3.LUT R0, R0, 0xfffffff0, RZ, 0xc0, !PT ;  /* 0xfffffff000007812 */ /* 0x001fc800078ec0ff */
[----:B------:R-:W-:-:S04]  /*0080*/  SHF.L.U32 R0, R3, R0, RZ ;  /* 0x0000000003007219 */ /* 0x000fc800000006ff */
[----:B------:R-:W0:Y:S08]  /*0090*/  MATCH.ANY R3, R0 ;  /* 0x00000000000373a1 */ /* 0x000e3000000e8000 */
[----:B------:R-:W1:Y:S01]  /*00a0*/  REDUX.OR UR4, R0 ;  /* 0x00000000000473c4 */ /* 0x000e620000004000 */
[----:B0-----:R-:W-:-:S13]  /*00b0*/  LOP3.LUT P0, RZ, R0, UR5, R3, 0x40, !PT ;  /* 0x0000000500ff7c12 */ /* 0x001fda000f804003 */
[----:B-1----:R-:W-:Y:S05]  /*00c0*/  @!P0 BRA.DIV UR4, `(.L_x_1) ;  /* 0x0000000204a48947 */ /* 0x002fea000b800000 */
[----:B------:R-:W-:Y:S01]  /*00d0*/  NOP ;  /* 0x0000000000007918 */ /* 0x000fe20000000000 */
.L_x_12:
[----:B------:R-:W-:-:S03]  /*00e0*/  UMOV UR4, 0xffffffff ;  /* 0xffffffff00047882 */ /* 0x000fc60000000000 */
[----:B------:R-:W-:Y:S05]  /*00f0*/  BRA.DIV UR4, `(.L_x_2) ;  /* 0x0000000204b47947 */ /* 0x000fea000b800000 */
[----:B------:R-:W-:Y:S01]  /*0100*/  NOP ;  /* 0x0000000000007918 */ /* 0x000fe20000000000 */
.L_x_15:
[----:B------:R-:W0:Y:S08]  /*0110*/  MATCH.ANY R3, R0 ;  /* 0x00000000000373a1 */ /* 0x000e3000000e8000 */
[----:B------:R-:W1:Y:S01]  /*0120*/  REDUX.OR UR4, R0 ;  /* 0x00000000000473c4 */ /* 0x000e620000004000 */
[----:B------:R-:W-:Y:S02]  /*0130*/  VOTEU.ANY UR5, UPT, PT ;  /* 0x0000000000057886 */ /* 0x000fe400038e0100 */
[----:B0-----:R-:W-:-:S13]  /*0140*/  LOP3.LUT P0, RZ, R0, UR5, R3, 0x40, !PT ;  /* 0x0000000500ff7c12 */ /* 0x001fda000f804003 */
[----:B-1----:R-:W-:Y:S05]  /*0150*/  @!P0 BRA.DIV UR4, `(.L_x_3) ;  /* 0x0000000204b88947 */ /* 0x002fea000b800000 */
[----:B------:R-:W-:Y:S01]  /*0160*/  NOP ;  /* 0x0000000000007918 */ /* 0x000fe20000000000 */
[----:B------:R-:W-:Y:S01]  /*0170*/  NOP ;  /* 0x0000000000007918 */ /* 0x000fe20000000000 */
[----:B------:R-:W-:Y:S01]  /*0180*/  NOP ;  /* 0x0000000000007918 */ /* 0x000fe20000000000 */
.L_x_22:
[----:B------:R-:W-:-:S03]  /*0190*/  UMOV UR4, 0xffffffff ;  /* 0xffffffff00047882 */ /* 0x000fc60000000000 */
[----:B------:R-:W-:Y:S05]  /*01a0*/  BRA.DIV UR4, `(.L_x_4) ;  /* 0x0000000204f07947 */ /* 0x000fea000b800000 */
[----:B------:R-:W-:Y:S01]  /*01b0*/  NOP ;  /* 0x0000000000007918 */ /* 0x000fe20000000000 */
.L_x_25:
[----:B------:R-:W-:-:S03]  /*01c0*/  UMOV UR4, 0xffffffff ;  /* 0xffffffff00047882 */ /* 0x000fc60000000000 */
[----:B------:R-:W-:Y:S05]  /*01d0*/  BRA.CONV UR4, `(.L_x_5) ;  /* 0x0000000304307947 */ /* 0x000fea000b800000 */
[----:B------:R-:W-:Y:S01]  /*01e0*/  HFMA2 R0, -RZ, RZ, 0, 0 ;  /* 0x00000000ff007431 */ /* 0x000fe200000001ff */
[----:B------:R-:W-:Y:S01]  /*01f0*/  BSSY B0, `(.L_x_6) ;  /* 0x0000009000007945 */ /* 0x000fe20003800000 */
[----:B------:R-:W-:Y:S02]  /*0200*/  IMAD.MOV.U32 R3, RZ, RZ, 0x0 ;  /* 0x00000000ff037424 */ /* 0x000fe400078e00ff */
[----:B------:R-:W-:-:S07]  /*0210*/  IMAD.MOV.U32 R2, RZ, RZ, -0x1 ;  /* 0xffffffffff027424 */ /* 0x000fce00078e00ff */
[----:B------:R-:W-:Y:S05]  /*0220*/  WARPSYNC.COLLECTIVE.ALL `(.L_x_7) ;  /* 0x0000000000147948 */ /* 0x000fea0003c00000 */
[----:B------:R-:W-:-:S04]  /*0230*/  SHF.L.U32 R0, R0, 0x10, RZ ;  /* 0x0000001000007819 */ /* 0x000fc800000006ff */
[----:B------:R-:W-:-:S05]  /*0240*/  LOP3.LUT R0, R0, 0xf, R3, 0xf8, !PT ;  /* 0x0000000f00007812 */ /* 0x000fca00078ef803 */
[----:B------:R0:W-:Y:S02]  /*0250*/  BAR.SYNC.DEFER_BLOCKING R0, R0 ;  /* 0x000000000000731d */ /* 0x0001e40000010000 */
[----:B0-----:R-:W-:-:S04]  /*0260*/  SHF.R.U32 R0, R0, 0x10, RZ ;  /* 0x0000001000007819 */ /* 0x001fc800000016ff */
[----:B------:R-:W-:Y:S05]  /*0270*/  ENDCOLLECTIVE ;  /* 0x000000000000791b */ /* 0x000fea0003800000 */
.L_x_7:
[----:B------:R-:W-:Y:S05]  /*0280*/  BSYNC B0 ;  /* 0x0000000000007941 */ /* 0x000fea0003800000 */
.L_x_6:
[----:B------:R-:W-:Y:S05]  /*0290*/  EXIT ;  /* 0x000000000000794d */ /* 0x000fea0003800000 */
.L_x_5:
[----:B------:R-:W-:Y:S06]  /*02a0*/  BAR.SYNC.DEFER_BLOCKING 0x0 ;  /* 0x0000000000007b1d */ /* 0x000fec0000010000 */
[----:B------:R-:W-:Y:S05]  /*02b0*/  EXIT ;  /* 0x000000000000794d */ /* 0x000fea0003800000 */
.L_x_0:
[----:B------:R-:W-:Y:S01]  /*02c0*/  MOV R3, 0x0 ;  /* 0x0000000000037802 */ /* 0x000fe20000000f00 */
[----:B------:R-:W-:Y:S01]  /*02d0*/  IMAD.MOV.U32 R0, RZ, RZ, 0x0 ;  /* 0x00000000ff007424 */ /* 0x000fe200078e00ff */
[----:B------:R-:W-:-:S07]  /*02e0*/  MOV R2, 0xffffffff ;  /* 0xffffffff00027802 */ /* 0x000fce0000000f00 */
[----:B------:R-:W-:Y:S05]  /*02f0*/  WARPSYNC.COLLECTIVE.ALL `(.L_x_8) ;  /* 0x0000000000147948 */ /* 0x000fea0003c00000 */
[----:B------:R-:W-:-:S04]  /*0300*/  SHF.L.U32 R0, R0, 0x10, RZ ;  /* 0x0000001000007819 */ /* 0x000fc800000006ff */
[----:B------:R-:W-:-:S05]  /*0310*/  LOP3.LUT R0, R0, 0xf, R3, 0xf8, !PT ;  /* 0x0000000f00007812 */ /* 0x000fca00078ef803 */
[----:B------:R0:W-:Y:S02]  /*0320*/  BAR.SYNC.DEFER_BLOCKING R0, R0 ;  /* 0x000000000000731d */ /* 0x0001e40000010000 */
[----:B0-----:R-:W-:-:S04]  /*0330*/  SHF.R.U32 R0, R0, 0x10, RZ ;  /* 0x0000001000007819 */ /* 0x001fc800000016ff */
[----:B------:R-:W-:Y:S05]  /*0340*/  ENDCOLLECTIVE ;  /* 0x000000000000791b */ /* 0x000fea0003800000 */
.L_x_8:
[----:B------:R-:W-:Y:S05]  /*0350*/  BRA `(.L_x_9) ;  /* 0xfffffffc00387947 */ /* 0x000fea000383ffff */
.L_x_1:
[----:B------:R-:W-:Y:S01]  /*0360*/  BSSY B0, `(.L_x_10) ;  /* 0x0000005000007945 */ /* 0x000fe20003800000 */
[----:B------:R-:W-:-:S07]  /*0370*/  IMAD.MOV.U32 R2, RZ, RZ, R0 ;  /* 0x000000ffff027224 */ /* 0x000fce00078e0000 */
[----:B------:R-:W-:Y:S05]  /*0380*/  WARPSYNC.COLLECTIVE R2, `(.L_x_11) ;  /* 0x0000000002087348 */ /* 0x000fea0003c00000 */
[----:B------:R-:W-:Y:S01]  /*0390*/  NOP ;  /* 0x0000000000007918 */ /* 0x000fe20000000000 */
[----:B------:R-:W-:Y:S05]  /*03a0*/  ENDCOLLECTIVE ;  /* 0x000000000000791b */ /* 0x000fea0003800000 */
.L_x_11:
[----:B------:R-:W-:Y:S05]  /*03b0*/  BSYNC B0 ;  /* 0x0000000000007941 */ /* 0x000fea0003800000 */
.L_x_10:
[----:B------:R-:W-:Y:S05]  /*03c0*/  BRA `(.L_x_12) ;  /* 0xfffffffc00447947 */ /* 0x000fea000383ffff */
.L_x_2:
[----:B------:R-:W-:Y:S01]  /*03d0*/  BSSY B0, `(.L_x_13) ;  /* 0x0000005000007945 */ /* 0x000fe20003800000 */
[----:B------:R-:W-:-:S07]  /*03e0*/  MOV R2, 0xffffffff ;  /* 0xffffffff00027802 */ /* 0x000fce0000000f00 */
[----:B------:R-:W-:Y:S05]  /*03f0*/  WARPSYNC.COLLECTIVE R2, `(.L_x_14) ;  /* 0x0000000002087348 */ /* 0x000fea0003c00000 */
[----:B------:R-:W-:Y:S01]  /*0400*/  NOP ;  /* 0x0000000000007918 */ /* 0x000fe20000000000 */
[----:B------:R-:W-:Y:S05]  /*0410*/  ENDCOLLECTIVE ;  /* 0x000000000000791b */ /* 0x000fea0003800000 */
.L_x_14:
[----:B------:R-:W-:Y:S05]  /*0420*/  BSYNC B0 ;  /* 0x0000000000007941 */ /* 0x000fea0003800000 */
.L_x_13:
[----:B------:R-:W-:Y:S05]  /*0430*/  BRA `(.L_x_15) ;  /* 0xfffffffc00347947 */ /* 0x000fea000383ffff */
.L_x_3:
[----:B------:R-:W-:Y:S01]  /*0440*/  BSSY B0, `(.L_x_16) ;  /* 0x0000005000007945 */ /* 0x000fe20003800000 */
[----:B------:R-:W-:-:S07]  /*0450*/  IMAD.MOV.U32 R2, RZ, RZ, R0 ;  /* 0x000000ffff027224 */ /* 0x000fce00078e0000 */
[----:B------:R-:W-:Y:S05]  /*0460*/  WARPSYNC.COLLECTIVE R2, `(.L_x_17) ;  /* 0x0000000002087348 */ /* 0x000fea0003c00000 */
[----:B------:R-:W-:Y:S01]  /*0470*/  NOP ;  /* 0x0000000000007918 */ /* 0x000fe20000000000 */
[----:B------:R-:W-:Y:S05]  /*0480*/  ENDCOLLECTIVE ;  /* 0x000000000000791b */ /* 0x000fea0003800000 */
.L_x_17:
[----:B------:R-:W-:Y:S05]  /*0490*/  BSYNC B0 ;  /* 0x0000000000007941 */ /* 0x000fea0003800000 */
.L_x_16:
[----:B------:R-:W-:Y:S01]  /*04a0*/  BSSY B0, `(.L_x_18) ;  /* 0x0000005000007945 */ /* 0x000fe20003800000 */
[----:B------:R-:W-:-:S07]  /*04b0*/  MOV R2, R0 ;  /* 0x0000000000027202 */ /* 0x000fce0000000f00 */
[----:B------:R-:W-:Y:S05]  /*04c0*/  WARPSYNC.COLLECTIVE R2, `(.L_x_19) ;  /* 0x0000000002087348 */ /* 0x000fea0003c00000 */
[----:B------:R-:W-:Y:S01]  /*04d0*/  NOP ;  /* 0x0000000000007918 */ /* 0x000fe20000000000 */
[----:B------:R-:W-:Y:S05]  /*04e0*/  ENDCOLLECTIVE ;  /* 0x000000000000791b */ /* 0x000fea0003800000 */
.L_x_19:
[----:B------:R-:W-:Y:S05]  /*04f0*/  BSYNC B0 ;  /* 0x0000000000007941 */ /* 0x000fea0003800000 */
.L_x_18:
[----:B------:R-:W-:Y:S01]  /*0500*/  BSSY B0, `(.L_x_20) ;  /* 0x0000005000007945 */ /* 0x000fe20003800000 */
[----:B------:R-:W-:-:S07]  /*0510*/  IMAD.MOV.U32 R2, RZ, RZ, R0 ;  /* 0x000000ffff027224 */ /* 0x000fce00078e0000 */
[----:B------:R-:W-:Y:S05]  /*0520*/  WARPSYNC.COLLECTIVE R2, `(.L_x_21) ;  /* 0x0000000002087348 */ /* 0x000fea0003c00000 */
[----:B------:R-:W-:Y:S01]  /*0530*/  NOP ;  /* 0x0000000000007918 */ /* 0x000fe20000000000 */
[----:B------:R-:W-:Y:S05]  /*0540*/  ENDCOLLECTIVE ;  /* 0x000000000000791b */ /* 0x000fea0003800000 */
.L_x_21:
[----:B------:R-:W-:Y:S05]  /*0550*/  BSYNC B0 ;  /* 0x0000000000007941 */ /* 0x000fea0003800000 */
.L_x_20:
[----:B------:R-:W-:Y:S05]  /*0560*/  BRA `(.L_x_22) ;  /* 0xfffffffc00087947 */ /* 0x000fea000383ffff */
.L_x_4:
[----:B------:R-:W-:Y:S01]  /*0570*/  BSSY B0, `(.L_x_23) ;  /* 0x0000005000007945 */ /* 0x000fe20003800000 */
[----:B------:R-:W-:-:S07]  /*0580*/  MOV R2, 0xffffffff ;  /* 0xffffffff00027802 */ /* 0x000fce0000000f00 */
[----:B------:R-:W-:Y:S05]  /*0590*/  WARPSYNC.COLLECTIVE R2, `(.L_x_24) ;  /* 0x0000000002087348 */ /* 0x000fea0003c00000 */
[----:B------:R-:W-:Y:S01]  /*05a0*/  NOP ;  /* 0x0000000000007918 */ /* 0x000fe20000000000 */
[----:B------:R-:W-:Y:S05]  /*05b0*/  ENDCOLLECTIVE ;  /* 0x000000000000791b */ /* 0x000fea0003800000 */
.L_x_24:
[----:B------:R-:W-:Y:S05]  /*05c0*/  BSYNC B0 ;  /* 0x0000000000007941 */ /* 0x000fea0003800000 */
.L_x_23:
[----:B------:R-:W-:Y:S05]  /*05d0*/  BRA `(.L_x_25) ;  /* 0xfffffff800f87947 */ /* 0x000fea000383ffff */
.L_x_26:
[----:B------:R-:W-:-:S00]  /*05e0*/  BRA `(.L_x_26) ;  /* 0xfffffffc00fc7947 */ /* 0x000fc0000383ffff */
[----:B------:R-:W-:-:S00]  /*05f0*/  NOP ;  /* 0x0000000000007918 */ /* 0x000fc00000000000 */
        /* <DEDUP_REMOVED lines=8> */
.L_x_27:


//--------------------- .nv.shared.reserved.0     --------------------------
	.section	.nv.shared.reserved.0,"aw",@nobits
	.weak		__nv_reservedSMEM_offset_0_alias
	.size		__nv_reservedSMEM_offset_0_alias, 0, 64
	.other		__nv_reservedSMEM_offset_0_alias,@"STO_CUDA_RESERVED_SHARED STV_DEFAULT"
__nv_reservedSMEM_offset_0_alias:
	.zero		0
	.zero		64


//--------------------- .nv.global                --------------------------
	.section	.nv.global,"aw",@nobits
.nv.global:
	.type		_ZN34_INTERNAL_671b03a5_4_k_cu_175378a64cuda3std6ranges3__45__cpo9iter_moveE,@object
	.size		_ZN34_INTERNAL_671b03a5_4_k_cu_175378a64cuda3std6ranges3__45__cpo9iter_moveE,(_ZN34_INTERNAL_671b03a5_4_k_cu_175378a64cuda3std3__436_GLOBAL__N__671b03a5_4_k_cu_175378a66ignoreE - _ZN34_INTERNAL_671b03a5_4_k_cu_175378a64cuda3std6ranges3__45__cpo9iter_moveE)
_ZN34_INTERNAL_671b03a5_4_k_cu_175378a64cuda3std6ranges3__45__cpo9iter_moveE:
	.zero		1
	.type		_ZN34_INTERNAL_671b03a5_4_k_cu_175378a64cuda3std3__436_GLOBAL__N__671b03a5_4_k_cu_175378a66ignoreE,@object
	.size		_ZN34_INTERNAL_671b03a5_4_k_cu_175378a64cuda3std3__436_GLOBAL__N__671b03a5_4_k_cu_175378a66ignoreE,(_ZN34_INTERNAL_671b03a5_4_k_cu_175378a64cuda3std3__45__cpo4cendE - _ZN34_INTERNAL_671b03a5_4_k_cu_175378a64cuda3std3__436_GLOBAL__N__671b03a5_4_k_cu_175378a66ignoreE)
_ZN34_INTERNAL_671b03a5_4_k_cu_175378a64cuda3std3__436_GLOBAL__N__671b03a5_4_k_cu_175378a66ignoreE:
	.zero		1
	.type		_ZN34_INTERNAL_671b03a5_4_k_cu_175378a64cuda3std3__45__cpo4cendE,@object
	.size		_ZN34_INTERNAL_671b03a5_4_k_cu_175378a64cuda3std3__45__cpo4cendE,(_ZN34_INTERNAL_671b03a5_4_k_cu_175378a64cuda3std3__45__cpo3endE - _ZN34_INTERNAL_671b03a5_4_k_cu_175378a64cuda3std3__45__cpo4cendE)
_ZN34_INTERNAL_671b03a5_4_k_cu_175378a64cuda3std3__45__cpo4cendE:
	.zero		1
	.type		_ZN34_INTERNAL_671b03a5_4_k_cu_175378a64cuda3std3__45__cpo3endE,@object
	.size		_ZN34_INTERNAL_671b03a5_4_k_cu_175378a64cuda3std3__45__cpo3endE,(_ZN34_INTERNAL_671b03a5_4_k_cu_175378a64cuda3std3__48in_placeE - _ZN34_INTERNAL_671b03a5_4_k_cu_175378a64cuda3std3__45__cpo3endE)
_ZN34_INTERNAL_671b03a5_4_k_cu_175378a64cuda3std3__45__cpo3endE:
	.zero		1
	.type		_ZN34_INTERNAL_671b03a5_4_k_cu_175378a64cuda3std3__48in_placeE,@object
	.size		_ZN34_INTERNAL_671b03a5_4_k_cu_175378a64cuda3std3__48in_placeE,(_ZN34_INTERNAL_671b03a5_4_k_cu_175378a64cuda3std6ranges3__45__cpo7advanceE - _ZN34_INTERNAL_671b03a5_4_k_cu_175378a64cuda3std3__48in_placeE)
_ZN34_INTERNAL_671b03a5_4_k_cu_175378a64cuda3std3__48in_placeE:
	.zero		1
	.type		_ZN34_INTERNAL_671b03a5_4_k_cu_175378a64cuda3std6ranges3__45__cpo7advanceE,@object
	.size		_ZN34_INTERNAL_671b03a5_4_k_cu_175378a64cuda3std6ranges3__45__cpo7advanceE,(_ZN34_INTERNAL_671b03a5_4_k_cu_175378a64cuda3std3__45__cpo5beginE - _ZN34_INTERNAL_671b03a5_4_k_cu_175378a64cuda3std6ranges3__45__cpo7advanceE)
_ZN34_INTERNAL_671b03a5_4_k_cu_175378a64cuda3std6ranges3__45__cpo7advanceE:
	.zero		1
	.type		_ZN34_INTERNAL_671b03a5_4_k_cu_175378a64cuda3std3__45__cpo5beginE,@object
	.size		_ZN34_INTERNAL_671b03a5_4_k_cu_175378a64cuda3std3__45__cpo5beginE,(_ZN34_INTERNAL_671b03a5_4_k_cu_175378a64cuda3std3__419piecewise_constructE - _ZN34_INTERNAL_671b03a5_4_k_cu_175378a64cuda3std3__45__cpo5beginE)
_ZN34_INTERNAL_671b03a5_4_k_cu_175378a64cuda3std3__45__cpo5beginE:
	.zero		1
	.type		_ZN34_INTERNAL_671b03a5_4_k_cu_175378a64cuda3std3__419piecewise_constructE,@object
	.size		_ZN34_INTERNAL_671b03a5_4_k_cu_175378a64cuda3std3__419piecewise_constructE,(_ZN34_INTERNAL_671b03a5_4_k_cu_175378a64cuda3std3__45__cpo6cbeginE - _ZN34_INTERNAL_671b03a5_4_k_cu_175378a64cuda3std3__419piecewise_constructE)
_ZN34_INTERNAL_671b03a5_4_k_cu_175378a64cuda3std3__419piecewise_constructE:
	.zero		1
	.type		_ZN34_INTERNAL_671b03a5_4_k_cu_175378a64cuda3std3__45__cpo6cbeginE,@object
	.size		_ZN34_INTERNAL_671b03a5_4_k_cu_175378a64cuda3std3__45__cpo6cbeginE,(_ZN34_INTERNAL_671b03a5_4_k_cu_175378a64cuda3std6ranges3__45__cpo4swapE - _ZN34_INTERNAL_671b03a5_4_k_cu_175378a64cuda3std3__45__cpo6cbeginE)
_ZN34_INTERNAL_671b03a5_4_k_cu_175378a64cuda3std3__45__cpo6cbeginE:
	.zero		1
	.type		_ZN34_INTERNAL_671b03a5_4_k_cu_175378a64cuda3std6ranges3__45__cpo4swapE,@object
	.size		_ZN34_INTERNAL_671b03a5_4_k_cu_175378a64cuda3std6ranges3__45__cpo4swapE,(.L_7 - _ZN34_INTERNAL_671b03a5_4_k_cu_175378a64cuda3std6ranges3__45__cpo4swapE)
_ZN34_INTERNAL_671b03a5_4_k_cu_175378a64cuda3std6ranges3__45__cpo4swapE:
	.zero		1
.L_7:


//--------------------- .nv.constant0._Z10kernelFuncv --------------------------
	.section	.nv.constant0._Z10kernelFuncv,"a",@progbits
	.sectionflags	@""
	.align	4
.nv.constant0._Z10kernelFuncv:
	.zero		896


//--------------------- SYMBOLS --------------------------

	.type		.nv.reservedSmem.offset0,@object
	.size		.nv.reservedSmem.offset0,0x4
